	.headerflags	@"EF_CUDA_TEXMODE_UNIFIED EF_CUDA_64BIT_ADDRESS EF_CUDA_ACCELERATORS EF_CUDA_SM90 EF_CUDA_VIRTUAL_SM(EF_CUDA_SM90)"
	.elftype	@"ET_EXEC"


//--------------------- .nv.info                  --------------------------
	.section	.nv.info,"",@"SHT_CUDA_INFO"
	.align	4


	//----- nvinfo : EIATTR_REGCOUNT
	.align		4
        /*0000*/ 	.byte	0x04, 0x2f
        /*0002*/ 	.short	(.L_2 - .L_1)
	.align		4
.L_1:
        /*0004*/ 	.word	index@(triton_poi_fused_gelu_4)
        /*0008*/ 	.word	0x00000011


	//----- nvinfo : EIATTR_MIN_STACK_SIZE
	.align		4
.L_2:
        /*000c*/ 	.byte	0x04, 0x12
        /*000e*/ 	.short	(.L_4 - .L_3)
	.align		4
.L_3:
        /*0010*/ 	.word	index@(triton_poi_fused_gelu_4)
        /*0014*/ 	.word	0x00000000


	//----- nvinfo : EIATTR_FRAME_SIZE
	.align		4
.L_4:
        /*0018*/ 	.byte	0x04, 0x11
        /*001a*/ 	.short	(.L_6 - .L_5)
	.align		4
.L_5:
        /*001c*/ 	.word	index@(triton_poi_fused_gelu_4)
        /*0020*/ 	.word	0x00000000


	//----- nvinfo : EIATTR_MIN_STACK_SIZE
	.align		4
.L_6:
        /*0024*/ 	.byte	0x04, 0x12
        /*0026*/ 	.short	(.L_8 - .L_7)
	.align		4
.L_7:
        /*0028*/ 	.word	index@(triton_poi_fused_gelu_4)
        /*002c*/ 	.word	0x00000000
.L_8:


//--------------------- .nv.info.triton_poi_fused_gelu_4 --------------------------
	.section	.nv.info.triton_poi_fused_gelu_4,"",@"SHT_CUDA_INFO"
	.sectionflags	@""
	.align	4


	//----- nvinfo : EIATTR_CUDA_API_VERSION
	.align		4
        /*0000*/ 	.byte	0x04, 0x37
        /*0002*/ 	.short	(.L_10 - .L_9)
.L_9:
        /*0004*/ 	.word	0x0000007c


	//----- nvinfo : EIATTR_KPARAM_INFO
	.align		4
.L_10:
        /*0008*/ 	.byte	0x04, 0x17
        /*000a*/ 	.short	(.L_12 - .L_11)
.L_11:
        /*000c*/ 	.word	0x00000000
        /*0010*/ 	.short	0x0002
        /*0012*/ 	.short	0x0010
        /*0014*/ 	.byte	0x00, 0xf0, 0x11, 0x00


	//----- nvinfo : EIATTR_KPARAM_INFO
	.align		4
.L_12:
        /*0018*/ 	.byte	0x04, 0x17
        /*001a*/ 	.short	(.L_14 - .L_13)
.L_13:
        /*001c*/ 	.word	0x00000000
        /*0020*/ 	.short	0x0001
        /*0022*/ 	.short	0x0008
        /*0024*/ 	.byte	0x00, 0xf4, 0x21, 0x00


	//----- nvinfo : EIATTR_KPARAM_INFO
	.align		4
.L_14:
        /*0028*/ 	.byte	0x04, 0x17
        /*002a*/ 	.short	(.L_16 - .L_15)
.L_15:
        /*002c*/ 	.word	0x00000000
        /*0030*/ 	.short	0x0000
        /*0032*/ 	.short	0x0000
        /*0034*/ 	.byte	0x00, 0xf4, 0x21, 0x00


	//----- nvinfo : EIATTR_SPARSE_MMA_MASK
	.align		4
.L_16:
        /*0038*/ 	.byte	0x03, 0x50
        /*003a*/ 	.short	0x0000


	//----- nvinfo : EIATTR_MAXREG_COUNT
	.align		4
        /*003c*/ 	.byte	0x03, 0x1b
        /*003e*/ 	.short	0x00ff


	//----- nvinfo : EIATTR_EXIT_INSTR_OFFSETS
	.align		4
        /*0040*/ 	.byte	0x04, 0x1c
        /*0042*/ 	.short	(.L_18 - .L_17)


	//   ....[0]....
.L_17:
        /*0044*/ 	.word	0x000005f0


	//   ....[1]....
        /*0048*/ 	.word	0x00000610


	//----- nvinfo : EIATTR_REQNTID
	.align		4
.L_18:
        /*004c*/ 	.byte	0x04, 0x10
        /*004e*/ 	.short	(.L_20 - .L_19)
.L_19:
        /*0050*/ 	.word	0x00000020
        /*0054*/ 	.word	0x00000001
        /*0058*/ 	.word	0x00000001


	//----- nvinfo : EIATTR_CBANK_PARAM_SIZE
	.align		4
.L_20:
        /*005c*/ 	.byte	0x03, 0x19
        /*005e*/ 	.short	0x0014


	//----- nvinfo : EIATTR_PARAM_CBANK
	.align		4
        /*0060*/ 	.byte	0x04, 0x0a
        /*0062*/ 	.short	(.L_22 - .L_21)
	.align		4
.L_21:
        /*0064*/ 	.word	index@(.nv.constant0.triton_poi_fused_gelu_4)
        /*0068*/ 	.short	0x0210
        /*006a*/ 	.short	0x0014


	//----- nvinfo : EIATTR_SW_WAR
	.align		4
.L_22:
        /*006c*/ 	.byte	0x04, 0x36
        /*006e*/ 	.short	(.L_24 - .L_23)
.L_23:
        /*0070*/ 	.word	0x00000008
.L_24:


//--------------------- .nv.callgraph             --------------------------
	.section	.nv.callgraph,"",@"SHT_CUDA_CALLGRAPH"
	.align	4
	.sectionentsize	8
	.align		4
        /*0000*/ 	.word	0x00000000
	.align		4
        /*0004*/ 	.word	0xffffffff
	.align		4
        /*0008*/ 	.word	0x00000000
	.align		4
        /*000c*/ 	.word	0xfffffffe
	.align		4
        /*0010*/ 	.word	0x00000000
	.align		4
        /*0014*/ 	.word	0xfffffffd
	.align		4
        /*0018*/ 	.word	0x00000000
	.align		4
        /*001c*/ 	.word	0xfffffffc


//--------------------- .nv.constant4             --------------------------
	.section	.nv.constant4,"a",@progbits
	.align	8
	.align		8
.nv.constant4:
        /*0000*/ 	.dword	_$_str


//--------------------- .text.triton_poi_fused_gelu_4 --------------------------
	.section	.text.triton_poi_fused_gelu_4,"ax",@progbits
	.align	128
        .global         triton_poi_fused_gelu_4
        .type           triton_poi_fused_gelu_4,@function
        .size           triton_poi_fused_gelu_4,(.L_x_1 - triton_poi_fused_gelu_4)
        .other          triton_poi_fused_gelu_4,@"STO_CUDA_ENTRY STV_DEFAULT"
triton_poi_fused_gelu_4:
.text.triton_poi_fused_gelu_4:
[----:B------:R-:W0:Y:S02]  /*0000*/  LDC R1, c[0x0][0x28] ;  /* 0x00000a00ff017b82 */ /* 0x000e240000000800 */
[----:B------:R-:W1:Y:S01]  /*0010*/  S2R R3, SR_TID.X ;  /* 0x0000000000037919 */ /* 0x000e620000002100 */
[----:B------:R-:W2:Y:S01]  /*0020*/  LDC.64 R4, c[0x0][0x210] ;  /* 0x00008400ff047b82 */ /* 0x000ea20000000a00 */
[----:B------:R-:W-:Y:S01]  /*0030*/  ULDC.64 UR4, c[0x0][0x208] ;  /* 0x0000820000047ab9 */ /* 0x000fe20000000a00 */
[----:B------:R-:W3:Y:S01]  /*0040*/  S2R R8, SR_CTAID.X ;  /* 0x0000000000087919 */ /* 0x000ee20000002500 */
[----:B-1----:R-:W-:Y:S02]  /*0050*/  SHF.L.U32 R3, R3, 0x1, RZ ;  /* 0x0000000103037819 */ /* 0x002fe400000006ff */
[----:B---3--:R-:W-:-:S04]  /*0060*/  SHF.L.U32 R2, R8, 0x6, RZ ;  /* 0x0000000608027819 */ /* 0x008fc800000006ff */
[----:B------:R-:W-:Y:S02]  /*0070*/  LOP3.LUT R0, R2, 0x3e, R3, 0xf8, !PT ;  /* 0x0000003e02007812 */ /* 0x000fe400078ef803 */
[----:B------:R-:W-:Y:S02]  /*0080*/  LOP3.LUT R2, R2, 0x2, R3, 0xf8, !PT ;  /* 0x0000000202027812 */ /* 0x000fe400078ef803 */
[----:B------:R-:W-:Y:S02]  /*0090*/  SHF.R.S32.HI R7, RZ, 0x1f, R0 ;  /* 0x0000001fff077819 */ /* 0x000fe40000011400 */
[----:B------:R-:W-:Y:S02]  /*00a0*/  ISETP.GE.AND P0, PT, R0, 0x40, PT ;  /* 0x000000400000780c */ /* 0x000fe40003f06270 */
[----:B------:R-:W-:-:S04]  /*00b0*/  LEA.HI R7, R7, R0, RZ, 0x2 ;  /* 0x0000000007077211 */ /* 0x000fc800078f10ff */
[----:B------:R-:W-:Y:S02]  /*00c0*/  LOP3.LUT R9, R7, 0xfffffffc, RZ, 0xc0, !PT ;  /* 0xfffffffc07097812 */ /* 0x000fe400078ec0ff */
[----:B------:R-:W-:-:S03]  /*00d0*/  SHF.R.S32.HI R7, RZ, 0x2, R7 ;  /* 0x00000002ff077819 */ /* 0x000fc60000011407 */
[----:B------:R-:W-:Y:S01]  /*00e0*/  IMAD.IADD R6, R0, 0x1, -R9 ;  /* 0x0000000100067824 */ /* 0x000fe200078e0a09 */
[----:B------:R-:W-:Y:S01]  /*00f0*/  SHF.R.S32.HI R9, RZ, 0x19, R8 ;  /* 0x00000019ff097819 */ /* 0x000fe20000011408 */
[----:B------:R-:W-:Y:S02]  /*0100*/  HFMA2.MMA R8, -RZ, RZ, 0, 0 ;  /* 0x00000000ff087435 */ /* 0x000fe400000001ff */
[----:B------:R-:W-:Y:S01]  /*0110*/  IMAD R3, R7, 0x5, R6 ;  /* 0x0000000507037824 */ /* 0x000fe200078e0206 */
[----:B------:R-:W-:Y:S02]  /*0120*/  SGXT R9, R9, 0x1 ;  /* 0x000000010909781a */ /* 0x000fe40000000200 */
[----:B------:R-:W-:Y:S01]  /*0130*/  LOP3.LUT R6, R2, 0x1, RZ, 0xfc, !PT ;  /* 0x0000000102067812 */ /* 0x000fe200078efcff */
[----:B--2---:R-:W-:-:S03]  /*0140*/  IMAD.WIDE R2, R3, 0x4, R4 ;  /* 0x0000000403027825 */ /* 0x004fc600078e0204 */
[----:B------:R-:W-:Y:S02]  /*0150*/  LEA.HI R9, R9, R6, RZ, 0x2 ;  /* 0x0000000609097211 */ /* 0x000fe400078f10ff */
[----:B------:R1:W2:Y:S02]  /*0160*/  @!P0 LDG.E R8, desc[UR4][R2.64] ;  /* 0x0000000402088981 */ /* 0x0002a4000c1e1900 */
[----:B------:R-:W-:-:S04]  /*0170*/  LOP3.LUT R9, R9, 0xffffffc4, RZ, 0xc0, !PT ;  /* 0xffffffc409097812 */ /* 0x000fc800078ec0ff */
[----:B------:R-:W-:-:S05]  /*0180*/  IADD3 R6, R6, -R9, RZ ;  /* 0x8000000906067210 */ /* 0x000fca0007ffe0ff */
[----:B------:R-:W-:Y:S02]  /*0190*/  IMAD R7, R7, 0x5, R6 ;  /* 0x0000000507077824 */ /* 0x000fe400078e0206 */
[----:B------:R-:W-:Y:S02]  /*01a0*/  IMAD.MOV.U32 R6, RZ, RZ, RZ ;  /* 0x000000ffff067224 */ /* 0x000fe400078e00ff */
[----:B------:R-:W-:-:S05]  /*01b0*/  IMAD.WIDE R4, R7, 0x4, R4 ;  /* 0x0000000407047825 */ /* 0x000fca00078e0204 */
[----:B------:R3:W4:Y:S01]  /*01c0*/  @!P0 LDG.E R6, desc[UR4][R4.64] ;  /* 0x0000000404068981 */ /* 0x000722000c1e1900 */
[----:B-1----:R-:W-:Y:S01]  /*01d0*/  HFMA2.MMA R2, -RZ, RZ, -0.74462890625, 604.5 ;  /* 0xb9f560b9ff027435 */ /* 0x002fe200000001ff */
[----:B------:R-:W-:Y:S01]  /*01e0*/  MOV R7, 0x3789ca3c ;  /* 0x3789ca3c00077802 */ /* 0x000fe20000000f00 */
[----:B------:R-:W-:Y:S02]  /*01f0*/  IMAD.MOV.U32 R3, RZ, RZ, 0x3bac840b ;  /* 0x3bac840bff037424 */ /* 0x000fe400078e00ff */
[----:B------:R-:W-:Y:S02]  /*0200*/  IMAD.MOV.U32 R10, RZ, RZ, 0x3bac840b ;  /* 0x3bac840bff0a7424 */ /* 0x000fe400078e00ff */
[----:B---3--:R-:W-:Y:S02]  /*0210*/  IMAD.MOV.U32 R4, RZ, RZ, -0x42f37e9e ;  /* 0xbd0c8162ff047424 */ /* 0x008fe400078e00ff */
[C---:B--2---:R-:W-:Y:S01]  /*0220*/  FMUL R12, R8.reuse, 0.70710676908493041992 ;  /* 0x3f3504f3080c7820 */ /* 0x044fe20000400000 */
[----:B------:R-:W-:-:S03]  /*0230*/  FMUL R8, R8, 0.5 ;  /* 0x3f00000008087820 */ /* 0x000fc60000400000 */
[----:B------:R-:W-:-:S05]  /*0240*/  FADD.FTZ R9, |R12|, -RZ ;  /* 0x800000ff0c097221 */ /* 0x000fca0000010200 */
[----:B------:R-:W-:Y:S01]  /*0250*/  FSETP.GE.AND P1, PT, R9, 1.0029599666595458984, PT ;  /* 0x3f8060fe0900780b */ /* 0x000fe20003f26000 */
[C---:B----4-:R-:W-:Y:S01]  /*0260*/  FMUL R14, R6.reuse, 0.70710676908493041992 ;  /* 0x3f3504f3060e7820 */ /* 0x050fe20000400000 */
[----:B------:R-:W-:-:S11]  /*0270*/  FMUL R6, R6, 0.5 ;  /* 0x3f00000006067820 */ /* 0x000fd60000400000 */
[----:B------:R-:W-:Y:S01]  /*0280*/  @!P1 MOV R7, 0x38b1e96a ;  /* 0x38b1e96a00079802 */ /* 0x000fe20000000f00 */
[----:B------:R-:W-:Y:S01]  /*0290*/  @!P1 FMUL R9, R12, R12 ;  /* 0x0000000c0c099220 */ /* 0x000fe20000400000 */
[----:B------:R-:W-:Y:S01]  /*02a0*/  @!P1 MOV R2, 0xba574d20 ;  /* 0xba574d2000029802 */ /* 0x000fe20000000f00 */
[----:B------:R-:W-:Y:S01]  /*02b0*/  FADD.FTZ R11, |R14|, -RZ ;  /* 0x800000ff0e0b7221 */ /* 0x000fe20000010200 */
[----:B------:R-:W-:Y:S02]  /*02c0*/  @!P1 MOV R3, 0x3baad5ea ;  /* 0x3baad5ea00039802 */ /* 0x000fe40000000f00 */
[----:B------:R-:W-:Y:S01]  /*02d0*/  @!P1 MOV R4, 0xbcdc1be7 ;  /* 0xbcdc1be700049802 */ /* 0x000fe20000000f00 */
[----:B------:R-:W-:Y:S01]  /*02e0*/  FFMA.FTZ R2, R9, R7, R2 ;  /* 0x0000000709027223 */ /* 0x000fe20000010002 */
[----:B------:R-:W-:Y:S01]  /*02f0*/  FSETP.GE.AND P2, PT, R11, 1.0029599666595458984, PT ;  /* 0x3f8060fe0b00780b */ /* 0x000fe20003f46000 */
[----:B------:R-:W-:Y:S02]  /*0300*/  IMAD.MOV.U32 R7, RZ, RZ, 0x3789ca3c ;  /* 0x3789ca3cff077424 */ /* 0x000fe400078e00ff */
[----:B------:R-:W-:Y:S01]  /*0310*/  FFMA.FTZ R3, R2, R9, R3 ;  /* 0x0000000902037223 */ /* 0x000fe20000010003 */
[----:B------:R-:W-:-:S03]  /*0320*/  HFMA2.MMA R2, -RZ, RZ, 1.52734375, -41152 ;  /* 0x3e1cf906ff027435 */ /* 0x000fc600000001ff */
[-C--:B------:R-:W-:Y:S01]  /*0330*/  FFMA.FTZ R5, R3, R9.reuse, R4 ;  /* 0x0000000903057223 */ /* 0x080fe20000010004 */
[----:B------:R-:W-:Y:S01]  /*0340*/  HFMA2.MMA R4, -RZ, RZ, -0.74462890625, 604.5 ;  /* 0xb9f560b9ff047435 */ /* 0x000fe200000001ff */
[----:B------:R-:W-:Y:S02]  /*0350*/  MOV R3, 0x3f6a937e ;  /* 0x3f6a937e00037802 */ /* 0x000fe40000000f00 */
[----:B------:R-:W-:Y:S02]  /*0360*/  @!P1 MOV R2, 0x3de718af ;  /* 0x3de718af00029802 */ /* 0x000fe40000000f00 */
[----:B------:R-:W-:Y:S01]  /*0370*/  @!P2 MOV R7, 0x38b1e96a ;  /* 0x38b1e96a0007a802 */ /* 0x000fe20000000f00 */
[----:B------:R-:W-:Y:S02]  /*0380*/  @!P2 IMAD.MOV.U32 R4, RZ, RZ, -0x45a8b2e0 ;  /* 0xba574d20ff04a424 */ /* 0x000fe400078e00ff */
[----:B------:R-:W-:Y:S01]  /*0390*/  @!P2 FMUL R11, R14, R14 ;  /* 0x0000000e0e0ba220 */ /* 0x000fe20000400000 */
[----:B------:R-:W-:Y:S01]  /*03a0*/  FFMA.FTZ R2, R5, R9, R2 ;  /* 0x0000000905027223 */ /* 0x000fe20000010002 */
[----:B------:R-:W-:Y:S01]  /*03b0*/  HFMA2.MMA R5, -RZ, RZ, -1.26171875, -2.110004425048828125e-05 ;  /* 0xbd0c8162ff057435 */ /* 0x000fe200000001ff */
[----:B------:R-:W-:Y:S01]  /*03c0*/  @!P2 MOV R10, 0x3baad5ea ;  /* 0x3baad5ea000aa802 */ /* 0x000fe20000000f00 */
[----:B------:R-:W-:Y:S01]  /*03d0*/  FFMA.FTZ R7, R11, R7, R4 ;  /* 0x000000070b077223 */ /* 0x000fe20000010004 */
[----:B------:R-:W-:Y:S01]  /*03e0*/  HFMA2.MMA R4, -RZ, RZ, 1.52734375, -41152 ;  /* 0x3e1cf906ff047435 */ /* 0x000fe200000001ff */
[----:B------:R-:W-:-:S02]  /*03f0*/  @!P1 MOV R3, 0xbec093ac ;  /* 0xbec093ac00039802 */ /* 0x000fc40000000f00 */
[----:B------:R-:W-:Y:S02]  /*0400*/  @!P2 IMAD.MOV.U32 R5, RZ, RZ, -0x4323e419 ;  /* 0xbcdc1be7ff05a424 */ /* 0x000fe400078e00ff */
[----:B------:R-:W-:Y:S01]  /*0410*/  FFMA.FTZ R10, R7, R11, R10 ;  /* 0x0000000b070a7223 */ /* 0x000fe2000001000a */
[----:B------:R-:W-:Y:S01]  /*0420*/  HFMA2.MMA R7, -RZ, RZ, 1.853515625, -0.00091457366943359375 ;  /* 0x3f6a937eff077435 */ /* 0x000fe200000001ff */
[----:B------:R-:W-:Y:S01]  /*0430*/  @!P2 MOV R4, 0x3de718af ;  /* 0x3de718af0004a802 */ /* 0x000fe20000000f00 */
[----:B------:R-:W-:Y:S01]  /*0440*/  FFMA.FTZ R3, R2, R9, R3 ;  /* 0x0000000902037223 */ /* 0x000fe20000010003 */
[-C--:B------:R-:W-:Y:S01]  /*0450*/  FFMA.FTZ R5, R10, R11.reuse, R5 ;  /* 0x0000000b0a057223 */ /* 0x080fe20000010005 */
[----:B------:R-:W-:Y:S01]  /*0460*/  MOV R2, 0x3f20d842 ;  /* 0x3f20d84200027802 */ /* 0x000fe20000000f00 */
[----:B------:R-:W-:Y:S01]  /*0470*/  HFMA2.MMA R10, -RZ, RZ, 1.78125, -136.25 ;  /* 0x3f20d842ff0a7435 */ /* 0x000fe200000001ff */
[----:B------:R-:W-:Y:S01]  /*0480*/  @!P1 IMAD.MOV.U32 R2, RZ, RZ, 0x3e0375d3 ;  /* 0x3e0375d3ff029424 */ /* 0x000fe200078e00ff */
[----:B------:R-:W-:Y:S01]  /*0490*/  @!P2 MOV R7, 0xbec093ac ;  /* 0xbec093ac0007a802 */ /* 0x000fe20000000f00 */
[----:B------:R-:W-:Y:S01]  /*04a0*/  FFMA.FTZ R4, R5, R11, R4 ;  /* 0x0000000b05047223 */ /* 0x000fe20000010004 */
[----:B------:R-:W-:Y:S01]  /*04b0*/  FSEL R5, -R9, R12, P1 ;  /* 0x0000000c09057208 */ /* 0x000fe20000800100 */
[----:B------:R-:W-:Y:S01]  /*04c0*/  FFMA.FTZ R2, R3, R9, R2 ;  /* 0x0000000903027223 */ /* 0x000fe20000010002 */
[----:B------:R-:W-:Y:S01]  /*04d0*/  @!P2 MOV R10, 0x3e0375d3 ;  /* 0x3e0375d3000aa802 */ /* 0x000fe20000000f00 */
[----:B------:R-:W-:-:S02]  /*04e0*/  FFMA.FTZ R7, R4, R11, R7 ;  /* 0x0000000b04077223 */ /* 0x000fc40000010007 */
[----:B------:R-:W-:Y:S01]  /*04f0*/  FFMA.FTZ R5, R2, R5, R5 ;  /* 0x0000000502057223 */ /* 0x000fe20000010005 */
[----:B------:R-:W-:Y:S01]  /*0500*/  FSEL R2, -R11, R14, P2 ;  /* 0x0000000e0b027208 */ /* 0x000fe20001000100 */
[----:B------:R-:W-:Y:S02]  /*0510*/  FFMA.FTZ R7, R7, R11, R10 ;  /* 0x0000000b07077223 */ /* 0x000fe4000001000a */
[----:B------:R-:W1:Y:S02]  /*0520*/  @P1 MUFU.EX2 R4, R5 ;  /* 0x0000000500041308 */ /* 0x000e640000000800 */
[----:B------:R-:W-:Y:S02]  /*0530*/  FFMA.FTZ R7, R7, R2, R2 ;  /* 0x0000000207077223 */ /* 0x000fe40000010002 */
[----:B------:R-:W2:Y:S04]  /*0540*/  LDC.64 R2, c[0x0][0x218] ;  /* 0x00008600ff027b82 */ /* 0x000ea80000000a00 */
[----:B------:R-:W3:Y:S01]  /*0550*/  @P2 MUFU.EX2 R9, R7 ;  /* 0x0000000700092308 */ /* 0x000ee20000000800 */
[----:B-1----:R-:W-:-:S05]  /*0560*/  @P1 FADD R4, -R4, 1 ;  /* 0x3f80000004041421 */ /* 0x002fca0000000100 */
[----:B------:R-:W-:Y:S01]  /*0570*/  @P1 LOP3.LUT R5, R4, 0x80000000, R12, 0xf8, !PT ;  /* 0x8000000004051812 */ /* 0x000fe200078ef80c */
[----:B---3--:R-:W-:-:S05]  /*0580*/  @P2 FADD R9, -R9, 1 ;  /* 0x3f80000009092421 */ /* 0x008fca0000000100 */
[----:B------:R-:W-:Y:S01]  /*0590*/  @P2 LOP3.LUT R7, R9, 0x80000000, R14, 0xf8, !PT ;  /* 0x8000000009072812 */ /* 0x000fe200078ef80e */
[----:B------:R-:W-:Y:S01]  /*05a0*/  FADD R9, R5, 1 ;  /* 0x3f80000005097421 */ /* 0x000fe20000000000 */
[----:B--2---:R-:W-:-:S04]  /*05b0*/  IMAD.WIDE R2, R0, 0x4, R2 ;  /* 0x0000000400027825 */ /* 0x004fc800078e0202 */
[----:B------:R-:W-:Y:S01]  /*05c0*/  FADD R5, R7, 1 ;  /* 0x3f80000007057421 */ /* 0x000fe20000000000 */
[----:B------:R-:W-:-:S03]  /*05d0*/  FMUL R4, R8, R9 ;  /* 0x0000000908047220 */ /* 0x000fc60000400000 */
[----:B------:R-:W-:Y:S01]  /*05e0*/  FMUL R5, R6, R5 ;  /* 0x0000000506057220 */ /* 0x000fe20000400000 */
[----:B------:R-:W-:Y:S06]  /*05f0*/  @P0 EXIT ;  /* 0x000000000000094d */ /* 0x000fec0003800000 */
[----:B------:R-:W-:Y:S01]  /*0600*/  STG.E.64 desc[UR4][R2.64], R4 ;  /* 0x0000000402007986 */ /* 0x000fe2000c101b04 */
[----:B------:R-:W-:Y:S05]  /*0610*/  EXIT ;  /* 0x000000000000794d */ /* 0x000fea0003800000 */
.L_x_0:
[----:B------:R-:W-:-:S00]  /*0620*/  BRA `(.L_x_0) ;  /* 0xfffffffc00fc7947 */ /* 0x000fc0000383ffff */
[----:B------:R-:W-:-:S00]  /*0630*/  NOP ;  /* 0x0000000000007918 */ /* 0x000fc00000000000 */
        /* <DEDUP_REMOVED lines=12> */
.L_x_1:


//--------------------- .nv.global.init           --------------------------
	.section	.nv.global.init,"aw",@progbits
.nv.global.init:
	.type		_$_str,@object
	.size		_$_str,(.L_0 - _$_str)
_$_str:
        /*0000*/ 	.byte	0x5f, 0x5f, 0x43, 0x55, 0x44, 0x41, 0x5f, 0x46, 0x54, 0x5a, 0x00
.L_0:


//--------------------- .nv.constant0.triton_poi_fused_gelu_4 --------------------------
	.section	.nv.constant0.triton_poi_fused_gelu_4,"a",@progbits
	.sectionflags	@""
	.align	4
.nv.constant0.triton_poi_fused_gelu_4:
	.zero		548
